	.headerflags	@"EF_CUDA_TEXMODE_UNIFIED EF_CUDA_64BIT_ADDRESS EF_CUDA_ACCELERATORS EF_CUDA_SM90 EF_CUDA_VIRTUAL_SM(EF_CUDA_SM90)"
	.elftype	@"ET_EXEC"


//--------------------- .nv.info                  --------------------------
	.section	.nv.info,"",@"SHT_CUDA_INFO"
	.align	4


	//----- nvinfo : EIATTR_REGCOUNT
	.align		4
        /*0000*/ 	.byte	0x04, 0x2f
        /*0002*/ 	.short	(.L_1 - .L_0)
	.align		4
.L_0:
        /*0004*/ 	.word	index@(triton_poi_fused_convolution_leaky_relu_40)
        /*0008*/ 	.word	0x00000010


	//----- nvinfo : EIATTR_MIN_STACK_SIZE
	.align		4
.L_1:
        /*000c*/ 	.byte	0x04, 0x12
        /*000e*/ 	.short	(.L_3 - .L_2)
	.align		4
.L_2:
        /*0010*/ 	.word	index@(triton_poi_fused_convolution_leaky_relu_40)
        /*0014*/ 	.word	0x00000000


	//----- nvinfo : EIATTR_FRAME_SIZE
	.align		4
.L_3:
        /*0018*/ 	.byte	0x04, 0x11
        /*001a*/ 	.short	(.L_5 - .L_4)
	.align		4
.L_4:
        /*001c*/ 	.word	index@(triton_poi_fused_convolution_leaky_relu_40)
        /*0020*/ 	.word	0x00000000


	//----- nvinfo : EIATTR_MIN_STACK_SIZE
	.align		4
.L_5:
        /*0024*/ 	.byte	0x04, 0x12
        /*0026*/ 	.short	(.L_7 - .L_6)
	.align		4
.L_6:
        /*0028*/ 	.word	index@(triton_poi_fused_convolution_leaky_relu_40)
        /*002c*/ 	.word	0x00000000
.L_7:


//--------------------- .nv.info.triton_poi_fused_convolution_leaky_relu_40 --------------------------
	.section	.nv.info.triton_poi_fused_convolution_leaky_relu_40,"",@"SHT_CUDA_INFO"
	.sectionflags	@""
	.align	4


	//----- nvinfo : EIATTR_CUDA_API_VERSION
	.align		4
        /*0000*/ 	.byte	0x04, 0x37
        /*0002*/ 	.short	(.L_9 - .L_8)
.L_8:
        /*0004*/ 	.word	0x0000007c


	//----- nvinfo : EIATTR_KPARAM_INFO
	.align		4
.L_9:
        /*0008*/ 	.byte	0x04, 0x17
        /*000a*/ 	.short	(.L_11 - .L_10)
.L_10:
        /*000c*/ 	.word	0x00000000
        /*0010*/ 	.short	0x0003
        /*0012*/ 	.short	0x0018
        /*0014*/ 	.byte	0x00, 0xf0, 0x11, 0x00


	//----- nvinfo : EIATTR_KPARAM_INFO
	.align		4
.L_11:
        /*0018*/ 	.byte	0x04, 0x17
        /*001a*/ 	.short	(.L_13 - .L_12)
.L_12:
        /*001c*/ 	.word	0x00000000
        /*0020*/ 	.short	0x0002
        /*0022*/ 	.short	0x0010
        /*0024*/ 	.byte	0x00, 0xf4, 0x21, 0x00


	//----- nvinfo : EIATTR_KPARAM_INFO
	.align		4
.L_13:
        /*0028*/ 	.byte	0x04, 0x17
        /*002a*/ 	.short	(.L_15 - .L_14)
.L_14:
        /*002c*/ 	.word	0x00000000
        /*0030*/ 	.short	0x0001
        /*0032*/ 	.short	0x0008
        /*0034*/ 	.byte	0x00, 0xf4, 0x21, 0x00


	//----- nvinfo : EIATTR_KPARAM_INFO
	.align		4
.L_15:
        /*0038*/ 	.byte	0x04, 0x17
        /*003a*/ 	.short	(.L_17 - .L_16)
.L_16:
        /*003c*/ 	.word	0x00000000
        /*0040*/ 	.short	0x0000
        /*0042*/ 	.short	0x0000
        /*0044*/ 	.byte	0x00, 0xf4, 0x21, 0x00


	//----- nvinfo : EIATTR_SPARSE_MMA_MASK
	.align		4
.L_17:
        /*0048*/ 	.byte	0x03, 0x50
        /*004a*/ 	.short	0x0000


	//----- nvinfo : EIATTR_MAXREG_COUNT
	.align		4
        /*004c*/ 	.byte	0x03, 0x1b
        /*004e*/ 	.short	0x00ff


	//----- nvinfo : EIATTR_EXIT_INSTR_OFFSETS
	.align		4
        /*0050*/ 	.byte	0x04, 0x1c
        /*0052*/ 	.short	(.L_19 - .L_18)


	//   ....[0]....
.L_18:
        /*0054*/ 	.word	0x000002f0


	//----- nvinfo : EIATTR_REQNTID
	.align		4
.L_19:
        /*0058*/ 	.byte	0x04, 0x10
        /*005a*/ 	.short	(.L_21 - .L_20)
.L_20:
        /*005c*/ 	.word	0x00000080
        /*0060*/ 	.word	0x00000001
        /*0064*/ 	.word	0x00000001


	//----- nvinfo : EIATTR_CBANK_PARAM_SIZE
	.align		4
.L_21:
        /*0068*/ 	.byte	0x03, 0x19
        /*006a*/ 	.short	0x001c


	//----- nvinfo : EIATTR_PARAM_CBANK
	.align		4
        /*006c*/ 	.byte	0x04, 0x0a
        /*006e*/ 	.short	(.L_23 - .L_22)
	.align		4
.L_22:
        /*0070*/ 	.word	index@(.nv.constant0.triton_poi_fused_convolution_leaky_relu_40)
        /*0074*/ 	.short	0x0210
        /*0076*/ 	.short	0x001c


	//----- nvinfo : EIATTR_SW_WAR
	.align		4
.L_23:
        /*0078*/ 	.byte	0x04, 0x36
        /*007a*/ 	.short	(.L_25 - .L_24)
.L_24:
        /*007c*/ 	.word	0x00000008
.L_25:


//--------------------- .nv.callgraph             --------------------------
	.section	.nv.callgraph,"",@"SHT_CUDA_CALLGRAPH"
	.align	4
	.sectionentsize	8
	.align		4
        /*0000*/ 	.word	0x00000000
	.align		4
        /*0004*/ 	.word	0xffffffff
	.align		4
        /*0008*/ 	.word	0x00000000
	.align		4
        /*000c*/ 	.word	0xfffffffe
	.align		4
        /*0010*/ 	.word	0x00000000
	.align		4
        /*0014*/ 	.word	0xfffffffd
	.align		4
        /*0018*/ 	.word	0x00000000
	.align		4
        /*001c*/ 	.word	0xfffffffc


//--------------------- .text.triton_poi_fused_convolution_leaky_relu_40 --------------------------
	.section	.text.triton_poi_fused_convolution_leaky_relu_40,"ax",@progbits
	.align	128
        .global         triton_poi_fused_convolution_leaky_relu_40
        .type           triton_poi_fused_convolution_leaky_relu_40,@function
        .size           triton_poi_fused_convolution_leaky_relu_40,(.L_x_1 - triton_poi_fused_convolution_leaky_relu_40)
        .other          triton_poi_fused_convolution_leaky_relu_40,@"STO_CUDA_ENTRY STV_DEFAULT"
triton_poi_fused_convolution_leaky_relu_40:
.text.triton_poi_fused_convolution_leaky_relu_40:
[----:B------:R-:W-:Y:S01]  /*0000*/  LDC R1, c[0x0][0x28] ;  /* 0x00000a00ff017b82 */ /* 0x000fe20000000800 */
[----:B------:R-:W1:Y:S07]  /*0010*/  S2R R0, SR_TID.X ;  /* 0x0000000000007919 */ /* 0x000e6e0000002100 */
[----:B------:R-:W2:Y:S01]  /*0020*/  LDC.64 R12, c[0x0][0x218] ;  /* 0x00008600ff0c7b82 */ /* 0x000ea20000000a00 */
[----:B------:R-:W-:Y:S01]  /*0030*/  ULDC.64 UR4, c[0x0][0x208] ;  /* 0x0000820000047ab9 */ /* 0x000fe20000000a00 */
[----:B------:R-:W-:Y:S01]  /*0040*/  ULDC.64 UR6, c[0x0][0x220] ;  /* 0x0000880000067ab9 */ /* 0x000fe20000000a00 */
[----:B------:R-:W3:Y:S05]  /*0050*/  S2R R7, SR_CTAID.X ;  /* 0x0000000000077919 */ /* 0x000eea0000002500 */
[----:B------:R-:W4:Y:S01]  /*0060*/  LDC.64 R2, c[0x0][0x210] ;  /* 0x00008400ff027b82 */ /* 0x000f220000000a00 */
[----:B-1----:R-:W-:Y:S01]  /*0070*/  IMAD.SHL.U32 R0, R0, 0x8, RZ ;  /* 0x0000000800007824 */ /* 0x002fe200078e00ff */
[----:B---3--:R-:W-:-:S04]  /*0080*/  SHF.R.S32.HI R5, RZ, 0x15, R7 ;  /* 0x00000015ff057819 */ /* 0x008fc80000011407 */
[----:B------:R-:W-:Y:S02]  /*0090*/  LOP3.LUT R0, R0, 0x3f8, RZ, 0xc0, !PT ;  /* 0x000003f800007812 */ /* 0x000fe400078ec0ff */
[----:B------:R-:W-:-:S03]  /*00a0*/  SGXT R5, R5, 0x1 ;  /* 0x000000010505781a */ /* 0x000fc60000000200 */
[----:B------:R-:W-:-:S04]  /*00b0*/  IMAD R0, R7, 0x400, R0 ;  /* 0x0000040007007824 */ /* 0x000fc800078e0200 */
[----:B----4-:R-:W-:Y:S01]  /*00c0*/  IMAD.WIDE R2, R0, 0x4, R2 ;  /* 0x0000000400027825 */ /* 0x010fe200078e0202 */
[----:B------:R-:W-:-:S04]  /*00d0*/  LEA.HI R5, R5, R0, RZ, 0xc ;  /* 0x0000000005057211 */ /* 0x000fc800078f60ff */
[----:B------:R-:W-:Y:S01]  /*00e0*/  SHF.R.S32.HI R5, RZ, 0xc, R5 ;  /* 0x0000000cff057819 */ /* 0x000fe20000011405 */
[----:B------:R-:W3:Y:S03]  /*00f0*/  LDG.E.128 R8, desc[UR4][R2.64+0x10] ;  /* 0x0000100402087981 */ /* 0x000ee6000c1e1d00 */
[----:B------:R-:W-:-:S04]  /*0100*/  LEA.HI R4, R5, R5, RZ, 0x5 ;  /* 0x0000000505047211 */ /* 0x000fc800078f28ff */
[----:B------:R-:W-:-:S05]  /*0110*/  LOP3.LUT R4, R4, 0xffffffe0, RZ, 0xc0, !PT ;  /* 0xffffffe004047812 */ /* 0x000fca00078ec0ff */
[----:B------:R-:W-:-:S04]  /*0120*/  IMAD.IADD R5, R5, 0x1, -R4 ;  /* 0x0000000105057824 */ /* 0x000fc800078e0a04 */
[----:B--2---:R-:W-:Y:S02]  /*0130*/  IMAD.WIDE R12, R5, 0x4, R12 ;  /* 0x00000004050c7825 */ /* 0x004fe400078e020c */
[----:B------:R-:W2:Y:S04]  /*0140*/  LDG.E.128 R4, desc[UR4][R2.64] ;  /* 0x0000000402047981 */ /* 0x000ea8000c1e1d00 */
[----:B------:R-:W2:Y:S02]  /*0150*/  LDG.E.EL R12, desc[UR4][R12.64] ;  /* 0x000000040c0c7981 */ /* 0x000ea4000c2e1900 */
[-C--:B--2---:R-:W-:Y:S02]  /*0160*/  FSETP.GT.AND P1, PT, R4, -R12.reuse, PT ;  /* 0x8000000c0400720b */ /* 0x084fe40003f24000 */
[----:B------:R-:W-:-:S02]  /*0170*/  FSETP.GT.AND P0, PT, R5, -R12, PT ;  /* 0x8000000c0500720b */ /* 0x000fc40003f04000 */
[----:B------:R-:W-:Y:S02]  /*0180*/  SEL R4, RZ, 0x1, !P1 ;  /* 0x00000001ff047807 */ /* 0x000fe40004800000 */
[----:B------:R-:W-:Y:S02]  /*0190*/  SEL R5, RZ, 0x1, !P0 ;  /* 0x00000001ff057807 */ /* 0x000fe40004000000 */
[-C--:B------:R-:W-:Y:S02]  /*01a0*/  FSETP.GT.AND P0, PT, R7, -R12.reuse, PT ;  /* 0x8000000c0700720b */ /* 0x080fe40003f04000 */
[-C--:B------:R-:W-:Y:S02]  /*01b0*/  FSETP.GT.AND P1, PT, R6, -R12.reuse, PT ;  /* 0x8000000c0600720b */ /* 0x080fe40003f24000 */
[-C--:B---3--:R-:W-:Y:S02]  /*01c0*/  FSETP.GT.AND P2, PT, R11, -R12.reuse, PT ;  /* 0x8000000c0b00720b */ /* 0x088fe40003f44000 */
[----:B------:R-:W-:-:S02]  /*01d0*/  FSETP.GT.AND P3, PT, R10, -R12, PT ;  /* 0x8000000c0a00720b */ /* 0x000fc40003f64000 */
[-C--:B------:R-:W-:Y:S02]  /*01e0*/  FSETP.GT.AND P4, PT, R9, -R12.reuse, PT ;  /* 0x8000000c0900720b */ /* 0x080fe40003f84000 */
[----:B------:R-:W-:Y:S02]  /*01f0*/  FSETP.GT.AND P5, PT, R8, -R12, PT ;  /* 0x8000000c0800720b */ /* 0x000fe40003fa4000 */
[----:B------:R-:W-:Y:S02]  /*0200*/  SEL R2, RZ, 0x1, !P1 ;  /* 0x00000001ff027807 */ /* 0x000fe40004800000 */
[----:B------:R-:W-:Y:S02]  /*0210*/  SEL R3, RZ, 0x1, !P0 ;  /* 0x00000001ff037807 */ /* 0x000fe40004000000 */
[----:B------:R-:W-:Y:S02]  /*0220*/  SEL R6, RZ, 0x1, !P5 ;  /* 0x00000001ff067807 */ /* 0x000fe40006800000 */
[----:B------:R-:W-:-:S02]  /*0230*/  SEL R7, RZ, 0x1, !P4 ;  /* 0x00000001ff077807 */ /* 0x000fc40006000000 */
[----:B------:R-:W-:Y:S02]  /*0240*/  SEL R8, RZ, 0x1, !P3 ;  /* 0x00000001ff087807 */ /* 0x000fe40005800000 */
[----:B------:R-:W-:Y:S02]  /*0250*/  SEL R9, RZ, 0x1, !P2 ;  /* 0x00000001ff097807 */ /* 0x000fe40005000000 */
[----:B------:R-:W-:Y:S02]  /*0260*/  PRMT R4, R4, 0x3340, R5 ;  /* 0x0000334004047816 */ /* 0x000fe40000000005 */
[----:B------:R-:W-:Y:S02]  /*0270*/  PRMT R5, R2, 0x3340, R3 ;  /* 0x0000334002057816 */ /* 0x000fe40000000003 */
[----:B------:R-:W-:Y:S02]  /*0280*/  IADD3 R2, P0, R0, UR6, RZ ;  /* 0x0000000600027c10 */ /* 0x000fe4000ff1e0ff */
[----:B------:R-:W-:-:S02]  /*0290*/  PRMT R6, R6, 0x3340, R7 ;  /* 0x0000334006067816 */ /* 0x000fc40000000007 */
[----:B------:R-:W-:Y:S02]  /*02a0*/  PRMT R9, R8, 0x3340, R9 ;  /* 0x0000334008097816 */ /* 0x000fe40000000009 */
[----:B------:R-:W-:Y:S02]  /*02b0*/  PRMT R4, R4, 0x5410, R5 ;  /* 0x0000541004047816 */ /* 0x000fe40000000005 */
[----:B------:R-:W-:Y:S02]  /*02c0*/  LEA.HI.X.SX32 R3, R0, UR7, 0x1, P0 ;  /* 0x0000000700037c11 */ /* 0x000fe400080f0eff */
[----:B------:R-:W-:-:S05]  /*02d0*/  PRMT R5, R6, 0x5410, R9 ;  /* 0x0000541006057816 */ /* 0x000fca0000000009 */
[----:B------:R-:W-:Y:S01]  /*02e0*/  STG.E.64 desc[UR4][R2.64], R4 ;  /* 0x0000000402007986 */ /* 0x000fe2000c101b04 */
[----:B------:R-:W-:Y:S05]  /*02f0*/  EXIT ;  /* 0x000000000000794d */ /* 0x000fea0003800000 */
.L_x_0:
[----:B------:R-:W-:-:S00]  /*0300*/  BRA `(.L_x_0) ;  /* 0xfffffffc00fc7947 */ /* 0x000fc0000383ffff */
[----:B------:R-:W-:-:S00]  /*0310*/  NOP ;  /* 0x0000000000007918 */ /* 0x000fc00000000000 */
        /* <DEDUP_REMOVED lines=14> */
.L_x_1:


//--------------------- .nv.constant0.triton_poi_fused_convolution_leaky_relu_40 --------------------------
	.section	.nv.constant0.triton_poi_fused_convolution_leaky_relu_40,"a",@progbits
	.sectionflags	@""
	.align	4
.nv.constant0.triton_poi_fused_convolution_leaky_relu_40:
	.zero		556
